//
// Generated by NVIDIA NVVM Compiler
//
// Compiler Build ID: CL-36424714
// Cuda compilation tools, release 13.0, V13.0.88
// Based on NVVM 20.0.0
//

.version 9.0
.target sm_100
.address_size 64

	// .globl	_Z10addIntegerPiS_

.visible .entry _Z10addIntegerPiS_(
	.param .u64 .ptr .align 1 _Z10addIntegerPiS__param_0,
	.param .u64 .ptr .align 1 _Z10addIntegerPiS__param_1
)
{
	.reg .b32 	%r<4>;
	.reg .b64 	%rd<5>;

	ld.param.u64 	%rd1, [_Z10addIntegerPiS__param_0];
	ld.param.u64 	%rd2, [_Z10addIntegerPiS__param_1];
	cvta.to.global.u64 	%rd3, %rd1;
	cvta.to.global.u64 	%rd4, %rd2;
	ld.global.u32 	%r1, [%rd4];
	ld.global.u32 	%r2, [%rd3];
	add.s32 	%r3, %r2, %r1;
	st.global.u32 	[%rd3], %r3;
	ret;

}


// ===== COMPILED SASS (sm_100) =====

	.target	sm_100

	.elftype	@"ET_EXEC"


//--------------------- .note.nv.tkinfo           --------------------------
	.section	.note.nv.tkinfo,"",@"SHT_NOTE"
	.sectionflags	@"SHF_NOTE_NV_TKINFO"
	.tkinfo
        /*0018*/ 	.word	0x00000002
        /*0030*/ 	.string	""
        /*0030*/ 	.string	"ptxas"
        /*0030*/ 	.string	"Cuda compilation tools, release 13.0, V13.0.88"
        /*0030*/ 	.string	"Build cuda_13.0.r13.0/compiler.36424714_0"
        /*0030*/ 	.string	"-arch sm_100 -m 64 "



//--------------------- .note.nv.cuinfo           --------------------------
	.section	.note.nv.cuinfo,"",@"SHT_NOTE"
	.sectionflags	@"SHF_NOTE_NV_CUINFO"
        /*0018*/ 	.short	0x0002
        /*001a*/ 	.short	0x0064
        /*001c*/ 	.short	0x0082
	.zero		2


//--------------------- .nv.info                  --------------------------
	.section	.nv.info,"",@"SHT_CUDA_INFO"
	.align	4


	//----- nvinfo : EIATTR_REGCOUNT
	.align		4
        /*0000*/ 	.byte	0x04, 0x2f
        /*0002*/ 	.short	(.L_1 - .L_0)
	.align		4
.L_0:
        /*0004*/ 	.word	index@(_Z10addIntegerPiS_)
        /*0008*/ 	.word	0x0000000a


	//----- nvinfo : EIATTR_FRAME_SIZE
	.align		4
.L_1:
        /*000c*/ 	.byte	0x04, 0x11
        /*000e*/ 	.short	(.L_3 - .L_2)
	.align		4
.L_2:
        /*0010*/ 	.word	index@(_Z10addIntegerPiS_)
        /*0014*/ 	.word	0x00000000


	//----- nvinfo : EIATTR_MIN_STACK_SIZE
	.align		4
.L_3:
        /*0018*/ 	.byte	0x04, 0x12
        /*001a*/ 	.short	(.L_5 - .L_4)
	.align		4
.L_4:
        /*001c*/ 	.word	index@(_Z10addIntegerPiS_)
        /*0020*/ 	.word	0x00000000
.L_5:


//--------------------- .nv.compat                --------------------------
	.section	.nv.compat,"",@"SHT_CUDA_COMPAT_INFO"
	.align	4
        /*0000*/ 	.byte	0x02, 0x09, 0x00, 0x00, 0x02, 0x02, 0x01, 0x00, 0x02, 0x05, 0x05, 0x00, 0x03, 0x07, 0x01, 0x01
        /*0010*/ 	.byte	0x02, 0x03, 0x00, 0x00, 0x02, 0x06, 0x01, 0x00, 0x04, 0x0b, 0x08, 0x00, 0x09, 0x00, 0x00, 0x00
        /*0020*/ 	.byte	0x00, 0x00, 0x00, 0x00


//--------------------- .nv.info._Z10addIntegerPiS_ --------------------------
	.section	.nv.info._Z10addIntegerPiS_,"",@"SHT_CUDA_INFO"
	.sectionflags	@""
	.align	4


	//----- nvinfo : EIATTR_CUDA_API_VERSION
	.align		4
        /*0000*/ 	.byte	0x04, 0x37
        /*0002*/ 	.short	(.L_7 - .L_6)
.L_6:
        /*0004*/ 	.word	0x00000082


	//----- nvinfo : EIATTR_KPARAM_INFO
	.align		4
.L_7:
        /*0008*/ 	.byte	0x04, 0x17
        /*000a*/ 	.short	(.L_9 - .L_8)
.L_8:
        /*000c*/ 	.word	0x00000000
        /*0010*/ 	.short	0x0001
        /*0012*/ 	.short	0x0008
        /*0014*/ 	.byte	0x00, 0xf5, 0x21, 0x00


	//----- nvinfo : EIATTR_KPARAM_INFO
	.align		4
.L_9:
        /*0018*/ 	.byte	0x04, 0x17
        /*001a*/ 	.short	(.L_11 - .L_10)
.L_10:
        /*001c*/ 	.word	0x00000000
        /*0020*/ 	.short	0x0000
        /*0022*/ 	.short	0x0000
        /*0024*/ 	.byte	0x00, 0xf5, 0x21, 0x00


	//----- nvinfo : EIATTR_SPARSE_MMA_MASK
	.align		4
.L_11:
        /*0028*/ 	.byte	0x03, 0x50
        /*002a*/ 	.short	0x0000


	//----- nvinfo : EIATTR_MAXREG_COUNT
	.align		4
        /*002c*/ 	.byte	0x03, 0x1b
        /*002e*/ 	.short	0x00ff


	//----- nvinfo : EIATTR_MERCURY_ISA_VERSION
	.align		4
        /*0030*/ 	.byte	0x03, 0x5f
        /*0032*/ 	.short	0x0101


	//----- nvinfo : EIATTR_VRC_CTA_INIT_COUNT
	.align		4
        /*0034*/ 	.byte	0x02, 0x4a
	.zero		1
	.zero		1


	//----- nvinfo : EIATTR_EXIT_INSTR_OFFSETS
	.align		4
        /*0038*/ 	.byte	0x04, 0x1c
        /*003a*/ 	.short	(.L_13 - .L_12)


	//   ....[0]....
.L_12:
        /*003c*/ 	.word	0x00000080


	//----- nvinfo : EIATTR_CBANK_PARAM_SIZE
	.align		4
.L_13:
        /*0040*/ 	.byte	0x03, 0x19
        /*0042*/ 	.short	0x0010


	//----- nvinfo : EIATTR_PARAM_CBANK
	.align		4
        /*0044*/ 	.byte	0x04, 0x0a
        /*0046*/ 	.short	(.L_15 - .L_14)
	.align		4
.L_14:
        /*0048*/ 	.word	index@(.nv.constant0._Z10addIntegerPiS_)
        /*004c*/ 	.short	0x0380
        /*004e*/ 	.short	0x0010


	//----- nvinfo : EIATTR_SW_WAR
	.align		4
.L_15:
        /*0050*/ 	.byte	0x04, 0x36
        /*0052*/ 	.short	(.L_17 - .L_16)
.L_16:
        /*0054*/ 	.word	0x00000008
.L_17:


//--------------------- .nv.callgraph             --------------------------
	.section	.nv.callgraph,"",@"SHT_CUDA_CALLGRAPH"
	.align	4
	.sectionentsize	8
	.align		4
        /*0000*/ 	.word	0x00000000
	.align		4
        /*0004*/ 	.word	0xffffffff
	.align		4
        /*0008*/ 	.word	0x00000000
	.align		4
        /*000c*/ 	.word	0xfffffffe
	.align		4
        /*0010*/ 	.word	0x00000000
	.align		4
        /*0014*/ 	.word	0xfffffffd
	.align		4
        /*0018*/ 	.word	0x00000000
	.align		4
        /*001c*/ 	.word	0xfffffffc


//--------------------- .text._Z10addIntegerPiS_  --------------------------
	.section	.text._Z10addIntegerPiS_,"ax",@progbits
	.align	128
        .global         _Z10addIntegerPiS_
        .type           _Z10addIntegerPiS_,@function
        .size           _Z10addIntegerPiS_,(.L_x_1 - _Z10addIntegerPiS_)
        .other          _Z10addIntegerPiS_,@"STO_CUDA_ENTRY STV_DEFAULT"
_Z10addIntegerPiS_:
.text._Z10addIntegerPiS_:
[----:B------:R-:W-:Y:S08]  /*0000*/  LDC R1, c[0x0][0x37c] ;  /* 0x0000df00ff017b82 */ /* 0x000ff00000000800 */
[----:B------:R-:W0:Y:S01]  /*0010*/  LDC.64 R2, c[0x0][0x388] ;  /* 0x0000e200ff027b82 */ /* 0x000e220000000a00 */
[----:B------:R-:W0:Y:S07]  /*0020*/  LDCU.64 UR4, c[0x0][0x358] ;  /* 0x00006b00ff0477ac */ /* 0x000e2e0008000a00 */
[----:B------:R-:W1:Y:S01]  /*0030*/  LDC.64 R4, c[0x0][0x380] ;  /* 0x0000e000ff047b82 */ /* 0x000e620000000a00 */
[----:B0-----:R-:W2:Y:S04]  /*0040*/  LDG.E R2, desc[UR4][R2.64] ;  /* 0x0000000402027981 */ /* 0x001ea8000c1e1900 */
[----:B-1----:R-:W2:Y:S02]  /*0050*/  LDG.E R7, desc[UR4][R4.64] ;  /* 0x0000000404077981 */ /* 0x002ea4000c1e1900 */
[----:B--2---:R-:W-:-:S05]  /*0060*/  IADD3 R7, PT, PT, R2, R7, RZ ;  /* 0x0000000702077210 */ /* 0x004fca0007ffe0ff */
[----:B------:R-:W-:Y:S01]  /*0070*/  STG.E desc[UR4][R4.64], R7 ;  /* 0x0000000704007986 */ /* 0x000fe2000c101904 */
[----:B------:R-:W-:Y:S05]  /*0080*/  EXIT ;  /* 0x000000000000794d */ /* 0x000fea0003800000 */
.L_x_0:
[----:B------:R-:W-:-:S00]  /*0090*/  BRA `(.L_x_0) ;  /* 0xfffffffc00fc7947 */ /* 0x000fc0000383ffff */
[----:B------:R-:W-:-:S00]  /*00a0*/  NOP ;  /* 0x0000000000007918 */ /* 0x000fc00000000000 */
        /* <DEDUP_REMOVED lines=13> */
.L_x_1:


//--------------------- .nv.shared.reserved.0     --------------------------
	.section	.nv.shared.reserved.0,"aw",@nobits
	.weak		__nv_reservedSMEM_offset_0_alias
	.size		__nv_reservedSMEM_offset_0_alias, 0, 64
	.other		__nv_reservedSMEM_offset_0_alias,@"STO_CUDA_RESERVED_SHARED STV_DEFAULT"
__nv_reservedSMEM_offset_0_alias:
	.zero		0
	.zero		64


//--------------------- .nv.constant0._Z10addIntegerPiS_ --------------------------
	.section	.nv.constant0._Z10addIntegerPiS_,"a",@progbits
	.sectionflags	@""
	.align	4
.nv.constant0._Z10addIntegerPiS_:
	.zero		912


//--------------------- SYMBOLS --------------------------

	.type		.nv.reservedSmem.offset0,@object
	.size		.nv.reservedSmem.offset0,0x4
